//
// Generated by NVIDIA NVVM Compiler
//
// Compiler Build ID: CL-36424714
// Cuda compilation tools, release 13.0, V13.0.88
// Based on NVVM 20.0.0
//

.version 9.0
.target sm_100
.address_size 64

	// .globl	_Z18transposeCoalescedPiPKi
// _ZZ18transposeCoalescedPiPKiE4tile has been demoted
// _ZZ20multiplyMatrixVectorPiS_S_iE12reduce_array has been demoted

.visible .entry _Z18transposeCoalescedPiPKi(
	.param .u64 .ptr .align 1 _Z18transposeCoalescedPiPKi_param_0,
	.param .u64 .ptr .align 1 _Z18transposeCoalescedPiPKi_param_1
)
{
	.reg .b32 	%r<39>;
	.reg .b64 	%rd<21>;
	// demoted variable
	.shared .align 4 .b8 _ZZ18transposeCoalescedPiPKiE4tile[4096];
	ld.param.u64 	%rd1, [_Z18transposeCoalescedPiPKi_param_0];
	ld.param.u64 	%rd2, [_Z18transposeCoalescedPiPKi_param_1];
	mov.u32 	%r1, %ctaid.x;
	shl.b32 	%r2, %r1, 5;
	mov.u32 	%r3, %tid.x;
	add.s32 	%r4, %r2, %r3;
	mov.u32 	%r5, %ctaid.y;
	shl.b32 	%r6, %r5, 5;
	mov.u32 	%r7, %tid.y;
	add.s32 	%r8, %r6, %r7;
	mov.u32 	%r9, %nctaid.x;
	shl.b32 	%r10, %r9, 5;
	shl.b32 	%r11, %r3, 2;
	mov.u32 	%r12, _ZZ18transposeCoalescedPiPKiE4tile;
	add.s32 	%r13, %r12, %r11;
	cvta.to.global.u64 	%rd3, %rd2;
	mad.lo.s32 	%r14, %r8, %r10, %r4;
	mul.wide.s32 	%rd4, %r14, 4;
	add.s64 	%rd5, %rd3, %rd4;
	ld.global.u32 	%r15, [%rd5];
	shl.b32 	%r16, %r7, 7;
	add.s32 	%r17, %r13, %r16;
	st.shared.u32 	[%r17], %r15;
	shl.b32 	%r18, %r9, 8;
	add.s32 	%r19, %r14, %r18;
	mul.wide.s32 	%rd6, %r19, 4;
	add.s64 	%rd7, %rd3, %rd6;
	ld.global.u32 	%r20, [%rd7];
	st.shared.u32 	[%r17+1024], %r20;
	shl.b32 	%r21, %r9, 9;
	add.s32 	%r22, %r14, %r21;
	mul.wide.s32 	%rd8, %r22, 4;
	add.s64 	%rd9, %rd3, %rd8;
	ld.global.u32 	%r23, [%rd9];
	st.shared.u32 	[%r17+2048], %r23;
	add.s32 	%r24, %r22, %r18;
	mul.wide.s32 	%rd10, %r24, 4;
	add.s64 	%rd11, %rd3, %rd10;
	ld.global.u32 	%r25, [%rd11];
	st.shared.u32 	[%r17+3072], %r25;
	bar.sync 	0;
	add.s32 	%r26, %r6, %r3;
	add.s32 	%r27, %r2, %r7;
	mad.lo.s32 	%r28, %r3, 124, %r13;
	cvta.to.global.u64 	%rd12, %rd1;
	shl.b32 	%r29, %r7, 2;
	add.s32 	%r30, %r28, %r29;
	ld.shared.u32 	%r31, [%r30];
	mad.lo.s32 	%r32, %r27, %r10, %r26;
	mul.wide.s32 	%rd13, %r32, 4;
	add.s64 	%rd14, %rd12, %rd13;
	st.global.u32 	[%rd14], %r31;
	ld.shared.u32 	%r33, [%r30+32];
	add.s32 	%r34, %r32, %r18;
	mul.wide.s32 	%rd15, %r34, 4;
	add.s64 	%rd16, %rd12, %rd15;
	st.global.u32 	[%rd16], %r33;
	ld.shared.u32 	%r35, [%r30+64];
	add.s32 	%r36, %r32, %r21;
	mul.wide.s32 	%rd17, %r36, 4;
	add.s64 	%rd18, %rd12, %rd17;
	st.global.u32 	[%rd18], %r35;
	ld.shared.u32 	%r37, [%r30+96];
	add.s32 	%r38, %r36, %r18;
	mul.wide.s32 	%rd19, %r38, 4;
	add.s64 	%rd20, %rd12, %rd19;
	st.global.u32 	[%rd20], %r37;
	ret;

}
	// .globl	_Z20multiplyMatrixVectorPiS_S_i
.visible .entry _Z20multiplyMatrixVectorPiS_S_i(
	.param .u64 .ptr .align 1 _Z20multiplyMatrixVectorPiS_S_i_param_0,
	.param .u64 .ptr .align 1 _Z20multiplyMatrixVectorPiS_S_i_param_1,
	.param .u64 .ptr .align 1 _Z20multiplyMatrixVectorPiS_S_i_param_2,
	.param .u32 _Z20multiplyMatrixVectorPiS_S_i_param_3
)
{
	.reg .pred 	%p<10>;
	.reg .b32 	%r<135>;
	.reg .b64 	%rd<13>;
	// demoted variable
	.shared .align 4 .b8 _ZZ20multiplyMatrixVectorPiS_S_iE12reduce_array[1024];
	ld.param.u64 	%rd1, [_Z20multiplyMatrixVectorPiS_S_i_param_0];
	ld.param.u64 	%rd2, [_Z20multiplyMatrixVectorPiS_S_i_param_1];
	ld.param.u64 	%rd3, [_Z20multiplyMatrixVectorPiS_S_i_param_2];
	ld.param.u32 	%r37, [_Z20multiplyMatrixVectorPiS_S_i_param_3];
	cvta.to.global.u64 	%rd4, %rd3;
	cvta.to.global.u64 	%rd5, %rd2;
	mov.u32 	%r38, %ctaid.x;
	mul.lo.s32 	%r1, %r37, %r38;
	mov.u32 	%r39, %tid.x;
	add.s32 	%r40, %r1, %r39;
	mov.u32 	%r2, %ctaid.y;
	mad.lo.s32 	%r41, %r37, %r2, %r39;
	mul.wide.s32 	%rd6, %r41, 4;
	add.s64 	%rd7, %rd5, %rd6;
	ld.global.u32 	%r42, [%rd7];
	mul.wide.s32 	%rd8, %r40, 4;
	add.s64 	%rd9, %rd4, %rd8;
	ld.global.u32 	%r43, [%rd9];
	mul.lo.s32 	%r44, %r43, %r42;
	shl.b32 	%r45, %r39, 2;
	mov.u32 	%r46, _ZZ20multiplyMatrixVectorPiS_S_iE12reduce_array;
	add.s32 	%r47, %r46, %r45;
	st.shared.u32 	[%r47], %r44;
	bar.sync 	0;
	setp.ne.s32 	%p1, %r39, 0;
	@%p1 bra 	$L__BB1_14;
	mov.u32 	%r3, %ntid.x;
	and.b32  	%r4, %r3, 15;
	setp.lt.u32 	%p2, %r3, 16;
	mov.b32 	%r126, 0;
	mov.u32 	%r134, %r126;
	@%p2 bra 	$L__BB1_4;
	and.b32  	%r126, %r3, 2032;
	add.s32 	%r119, %r46, 32;
	and.b32  	%r53, %r3, -16;
	neg.s32 	%r120, %r53;
	mov.b32 	%r134, 0;
$L__BB1_3:
	.pragma "nounroll";
	ld.shared.u32 	%r54, [%r119+-32];
	add.s32 	%r55, %r54, %r134;
	ld.shared.u32 	%r56, [%r119+-28];
	add.s32 	%r57, %r56, %r55;
	ld.shared.u32 	%r58, [%r119+-24];
	add.s32 	%r59, %r58, %r57;
	ld.shared.u32 	%r60, [%r119+-20];
	add.s32 	%r61, %r60, %r59;
	ld.shared.u32 	%r62, [%r119+-16];
	add.s32 	%r63, %r62, %r61;
	ld.shared.u32 	%r64, [%r119+-12];
	add.s32 	%r65, %r64, %r63;
	ld.shared.u32 	%r66, [%r119+-8];
	add.s32 	%r67, %r66, %r65;
	ld.shared.u32 	%r68, [%r119+-4];
	add.s32 	%r69, %r68, %r67;
	ld.shared.u32 	%r70, [%r119];
	add.s32 	%r71, %r70, %r69;
	ld.shared.u32 	%r72, [%r119+4];
	add.s32 	%r73, %r72, %r71;
	ld.shared.u32 	%r74, [%r119+8];
	add.s32 	%r75, %r74, %r73;
	ld.shared.u32 	%r76, [%r119+12];
	add.s32 	%r77, %r76, %r75;
	ld.shared.u32 	%r78, [%r119+16];
	add.s32 	%r79, %r78, %r77;
	ld.shared.u32 	%r80, [%r119+20];
	add.s32 	%r81, %r80, %r79;
	ld.shared.u32 	%r82, [%r119+24];
	add.s32 	%r83, %r82, %r81;
	ld.shared.u32 	%r84, [%r119+28];
	add.s32 	%r134, %r84, %r83;
	add.s32 	%r120, %r120, 16;
	add.s32 	%r119, %r119, 64;
	setp.ne.s32 	%p3, %r120, 0;
	@%p3 bra 	$L__BB1_3;
$L__BB1_4:
	setp.eq.s32 	%p4, %r4, 0;
	@%p4 bra 	$L__BB1_13;
	and.b32  	%r16, %r3, 7;
	setp.lt.u32 	%p5, %r4, 8;
	@%p5 bra 	$L__BB1_7;
	shl.b32 	%r86, %r126, 2;
	add.s32 	%r88, %r46, %r86;
	ld.shared.u32 	%r89, [%r88];
	add.s32 	%r90, %r89, %r134;
	ld.shared.u32 	%r91, [%r88+4];
	add.s32 	%r92, %r91, %r90;
	ld.shared.u32 	%r93, [%r88+8];
	add.s32 	%r94, %r93, %r92;
	ld.shared.u32 	%r95, [%r88+12];
	add.s32 	%r96, %r95, %r94;
	ld.shared.u32 	%r97, [%r88+16];
	add.s32 	%r98, %r97, %r96;
	ld.shared.u32 	%r99, [%r88+20];
	add.s32 	%r100, %r99, %r98;
	ld.shared.u32 	%r101, [%r88+24];
	add.s32 	%r102, %r101, %r100;
	ld.shared.u32 	%r103, [%r88+28];
	add.s32 	%r134, %r103, %r102;
	add.s32 	%r126, %r126, 8;
$L__BB1_7:
	setp.eq.s32 	%p6, %r16, 0;
	@%p6 bra 	$L__BB1_13;
	and.b32  	%r22, %r3, 3;
	setp.lt.u32 	%p7, %r16, 4;
	@%p7 bra 	$L__BB1_10;
	shl.b32 	%r105, %r126, 2;
	add.s32 	%r107, %r46, %r105;
	ld.shared.u32 	%r108, [%r107];
	add.s32 	%r109, %r108, %r134;
	ld.shared.u32 	%r110, [%r107+4];
	add.s32 	%r111, %r110, %r109;
	ld.shared.u32 	%r112, [%r107+8];
	add.s32 	%r113, %r112, %r111;
	ld.shared.u32 	%r114, [%r107+12];
	add.s32 	%r134, %r114, %r113;
	add.s32 	%r126, %r126, 4;
$L__BB1_10:
	setp.eq.s32 	%p8, %r22, 0;
	@%p8 bra 	$L__BB1_13;
	shl.b32 	%r115, %r126, 2;
	add.s32 	%r132, %r46, %r115;
	neg.s32 	%r131, %r22;
$L__BB1_12:
	.pragma "nounroll";
	ld.shared.u32 	%r117, [%r132];
	add.s32 	%r134, %r117, %r134;
	add.s32 	%r132, %r132, 4;
	add.s32 	%r131, %r131, 1;
	setp.ne.s32 	%p9, %r131, 0;
	@%p9 bra 	$L__BB1_12;
$L__BB1_13:
	add.s32 	%r118, %r1, %r2;
	cvta.to.global.u64 	%rd10, %rd1;
	mul.wide.u32 	%rd11, %r118, 4;
	add.s64 	%rd12, %rd10, %rd11;
	st.global.u32 	[%rd12], %r134;
$L__BB1_14:
	ret;

}


// ===== COMPILED SASS (sm_100) =====

	.target	sm_100

	.elftype	@"ET_EXEC"


//--------------------- .note.nv.tkinfo           --------------------------
	.section	.note.nv.tkinfo,"",@"SHT_NOTE"
	.sectionflags	@"SHF_NOTE_NV_TKINFO"
	.tkinfo
        /*0018*/ 	.word	0x00000002
        /*0030*/ 	.string	""
        /*0030*/ 	.string	"ptxas"
        /*0030*/ 	.string	"Cuda compilation tools, release 13.0, V13.0.88"
        /*0030*/ 	.string	"Build cuda_13.0.r13.0/compiler.36424714_0"
        /*0030*/ 	.string	"-arch sm_100 -m 64 "



//--------------------- .note.nv.cuinfo           --------------------------
	.section	.note.nv.cuinfo,"",@"SHT_NOTE"
	.sectionflags	@"SHF_NOTE_NV_CUINFO"
        /*0018*/ 	.short	0x0002
        /*001a*/ 	.short	0x0064
        /*001c*/ 	.short	0x0082
	.zero		2


//--------------------- .nv.info                  --------------------------
	.section	.nv.info,"",@"SHT_CUDA_INFO"
	.align	4


	//----- nvinfo : EIATTR_REGCOUNT
	.align		4
        /*0000*/ 	.byte	0x04, 0x2f
        /*0002*/ 	.short	(.L_1 - .L_0)
	.align		4
.L_0:
        /*0004*/ 	.word	index@(_Z18transposeCoalescedPiPKi)
        /*0008*/ 	.word	0x00000018


	//----- nvinfo : EIATTR_FRAME_SIZE
	.align		4
.L_1:
        /*000c*/ 	.byte	0x04, 0x11
        /*000e*/ 	.short	(.L_3 - .L_2)
	.align		4
.L_2:
        /*0010*/ 	.word	index@(_Z18transposeCoalescedPiPKi)
        /*0014*/ 	.word	0x00000000


	//----- nvinfo : EIATTR_REGCOUNT
	.align		4
.L_3:
        /*0018*/ 	.byte	0x04, 0x2f
        /*001a*/ 	.short	(.L_5 - .L_4)
	.align		4
.L_4:
        /*001c*/ 	.word	index@(_Z20multiplyMatrixVectorPiS_S_i)
        /*0020*/ 	.word	0x0000001a


	//----- nvinfo : EIATTR_FRAME_SIZE
	.align		4
.L_5:
        /*0024*/ 	.byte	0x04, 0x11
        /*0026*/ 	.short	(.L_7 - .L_6)
	.align		4
.L_6:
        /*0028*/ 	.word	index@(_Z20multiplyMatrixVectorPiS_S_i)
        /*002c*/ 	.word	0x00000000


	//----- nvinfo : EIATTR_MIN_STACK_SIZE
	.align		4
.L_7:
        /*0030*/ 	.byte	0x04, 0x12
        /*0032*/ 	.short	(.L_9 - .L_8)
	.align		4
.L_8:
        /*0034*/ 	.word	index@(_Z20multiplyMatrixVectorPiS_S_i)
        /*0038*/ 	.word	0x00000000


	//----- nvinfo : EIATTR_MIN_STACK_SIZE
	.align		4
.L_9:
        /*003c*/ 	.byte	0x04, 0x12
        /*003e*/ 	.short	(.L_11 - .L_10)
	.align		4
.L_10:
        /*0040*/ 	.word	index@(_Z18transposeCoalescedPiPKi)
        /*0044*/ 	.word	0x00000000
.L_11:


//--------------------- .nv.compat                --------------------------
	.section	.nv.compat,"",@"SHT_CUDA_COMPAT_INFO"
	.align	4
        /*0000*/ 	.byte	0x02, 0x09, 0x00, 0x00, 0x02, 0x02, 0x01, 0x00, 0x02, 0x05, 0x05, 0x00, 0x03, 0x07, 0x01, 0x01
        /*0010*/ 	.byte	0x02, 0x03, 0x00, 0x00, 0x02, 0x06, 0x01, 0x00, 0x04, 0x0b, 0x08, 0x00, 0x09, 0x00, 0x00, 0x00
        /*0020*/ 	.byte	0x00, 0x00, 0x00, 0x00


//--------------------- .nv.info._Z20multiplyMatrixVectorPiS_S_i --------------------------
	.section	.nv.info._Z20multiplyMatrixVectorPiS_S_i,"",@"SHT_CUDA_INFO"
	.sectionflags	@""
	.align	4


	//----- nvinfo : EIATTR_CUDA_API_VERSION
	.align		4
        /*0000*/ 	.byte	0x04, 0x37
        /*0002*/ 	.short	(.L_13 - .L_12)
.L_12:
        /*0004*/ 	.word	0x00000082


	//----- nvinfo : EIATTR_KPARAM_INFO
	.align		4
.L_13:
        /*0008*/ 	.byte	0x04, 0x17
        /*000a*/ 	.short	(.L_15 - .L_14)
.L_14:
        /*000c*/ 	.word	0x00000000
        /*0010*/ 	.short	0x0003
        /*0012*/ 	.short	0x0018
        /*0014*/ 	.byte	0x00, 0xf0, 0x11, 0x00


	//----- nvinfo : EIATTR_KPARAM_INFO
	.align		4
.L_15:
        /*0018*/ 	.byte	0x04, 0x17
        /*001a*/ 	.short	(.L_17 - .L_16)
.L_16:
        /*001c*/ 	.word	0x00000000
        /*0020*/ 	.short	0x0002
        /*0022*/ 	.short	0x0010
        /*0024*/ 	.byte	0x00, 0xf5, 0x21, 0x00


	//----- nvinfo : EIATTR_KPARAM_INFO
	.align		4
.L_17:
        /*0028*/ 	.byte	0x04, 0x17
        /*002a*/ 	.short	(.L_19 - .L_18)
.L_18:
        /*002c*/ 	.word	0x00000000
        /*0030*/ 	.short	0x0001
        /*0032*/ 	.short	0x0008
        /*0034*/ 	.byte	0x00, 0xf5, 0x21, 0x00


	//----- nvinfo : EIATTR_KPARAM_INFO
	.align		4
.L_19:
        /*0038*/ 	.byte	0x04, 0x17
        /*003a*/ 	.short	(.L_21 - .L_20)
.L_20:
        /*003c*/ 	.word	0x00000000
        /*0040*/ 	.short	0x0000
        /*0042*/ 	.short	0x0000
        /*0044*/ 	.byte	0x00, 0xf5, 0x21, 0x00


	//----- nvinfo : EIATTR_SPARSE_MMA_MASK
	.align		4
.L_21:
        /*0048*/ 	.byte	0x03, 0x50
        /*004a*/ 	.short	0x0000


	//----- nvinfo : EIATTR_MAXREG_COUNT
	.align		4
        /*004c*/ 	.byte	0x03, 0x1b
        /*004e*/ 	.short	0x00ff


	//----- nvinfo : EIATTR_NUM_BARRIERS
	.align		4
        /*0050*/ 	.byte	0x02, 0x4c
        /*0052*/ 	.byte	0x01
	.zero		1


	//----- nvinfo : EIATTR_MERCURY_ISA_VERSION
	.align		4
        /*0054*/ 	.byte	0x03, 0x5f
        /*0056*/ 	.short	0x0101


	//----- nvinfo : EIATTR_VRC_CTA_INIT_COUNT
	.align		4
        /*0058*/ 	.byte	0x02, 0x4a
	.zero		1
	.zero		1


	//----- nvinfo : EIATTR_EXIT_INSTR_OFFSETS
	.align		4
        /*005c*/ 	.byte	0x04, 0x1c
        /*005e*/ 	.short	(.L_23 - .L_22)


	//   ....[0]....
.L_22:
        /*0060*/ 	.word	0x00000160


	//   ....[1]....
        /*0064*/ 	.word	0x00000560


	//----- nvinfo : EIATTR_CBANK_PARAM_SIZE
	.align		4
.L_23:
        /*0068*/ 	.byte	0x03, 0x19
        /*006a*/ 	.short	0x001c


	//----- nvinfo : EIATTR_PARAM_CBANK
	.align		4
        /*006c*/ 	.byte	0x04, 0x0a
        /*006e*/ 	.short	(.L_25 - .L_24)
	.align		4
.L_24:
        /*0070*/ 	.word	index@(.nv.constant0._Z20multiplyMatrixVectorPiS_S_i)
        /*0074*/ 	.short	0x0380
        /*0076*/ 	.short	0x001c


	//----- nvinfo : EIATTR_SW_WAR
	.align		4
.L_25:
        /*0078*/ 	.byte	0x04, 0x36
        /*007a*/ 	.short	(.L_27 - .L_26)
.L_26:
        /*007c*/ 	.word	0x00000008
.L_27:


//--------------------- .nv.info._Z18transposeCoalescedPiPKi --------------------------
	.section	.nv.info._Z18transposeCoalescedPiPKi,"",@"SHT_CUDA_INFO"
	.sectionflags	@""
	.align	4


	//----- nvinfo : EIATTR_CUDA_API_VERSION
	.align		4
        /*0000*/ 	.byte	0x04, 0x37
        /*0002*/ 	.short	(.L_29 - .L_28)
.L_28:
        /*0004*/ 	.word	0x00000082


	//----- nvinfo : EIATTR_KPARAM_INFO
	.align		4
.L_29:
        /*0008*/ 	.byte	0x04, 0x17
        /*000a*/ 	.short	(.L_31 - .L_30)
.L_30:
        /*000c*/ 	.word	0x00000000
        /*0010*/ 	.short	0x0001
        /*0012*/ 	.short	0x0008
        /*0014*/ 	.byte	0x00, 0xf5, 0x21, 0x00


	//----- nvinfo : EIATTR_KPARAM_INFO
	.align		4
.L_31:
        /*0018*/ 	.byte	0x04, 0x17
        /*001a*/ 	.short	(.L_33 - .L_32)
.L_32:
        /*001c*/ 	.word	0x00000000
        /*0020*/ 	.short	0x0000
        /*0022*/ 	.short	0x0000
        /*0024*/ 	.byte	0x00, 0xf5, 0x21, 0x00


	//----- nvinfo : EIATTR_SPARSE_MMA_MASK
	.align		4
.L_33:
        /*0028*/ 	.byte	0x03, 0x50
        /*002a*/ 	.short	0x0000


	//----- nvinfo : EIATTR_MAXREG_COUNT
	.align		4
        /*002c*/ 	.byte	0x03, 0x1b
        /*002e*/ 	.short	0x00ff


	//----- nvinfo : EIATTR_NUM_BARRIERS
	.align		4
        /*0030*/ 	.byte	0x02, 0x4c
        /*0032*/ 	.byte	0x01
	.zero		1


	//----- nvinfo : EIATTR_MERCURY_ISA_VERSION
	.align		4
        /*0034*/ 	.byte	0x03, 0x5f
        /*0036*/ 	.short	0x0101


	//----- nvinfo : EIATTR_VRC_CTA_INIT_COUNT
	.align		4
        /*0038*/ 	.byte	0x02, 0x4a
	.zero		1
	.zero		1


	//----- nvinfo : EIATTR_EXIT_INSTR_OFFSETS
	.align		4
        /*003c*/ 	.byte	0x04, 0x1c
        /*003e*/ 	.short	(.L_35 - .L_34)


	//   ....[0]....
.L_34:
        /*0040*/ 	.word	0x00000360


	//----- nvinfo : EIATTR_CBANK_PARAM_SIZE
	.align		4
.L_35:
        /*0044*/ 	.byte	0x03, 0x19
        /*0046*/ 	.short	0x0010


	//----- nvinfo : EIATTR_PARAM_CBANK
	.align		4
        /*0048*/ 	.byte	0x04, 0x0a
        /*004a*/ 	.short	(.L_37 - .L_36)
	.align		4
.L_36:
        /*004c*/ 	.word	index@(.nv.constant0._Z18transposeCoalescedPiPKi)
        /*0050*/ 	.short	0x0380
        /*0052*/ 	.short	0x0010


	//----- nvinfo : EIATTR_SW_WAR
	.align		4
.L_37:
        /*0054*/ 	.byte	0x04, 0x36
        /*0056*/ 	.short	(.L_39 - .L_38)
.L_38:
        /*0058*/ 	.word	0x00000008
.L_39:


//--------------------- .nv.callgraph             --------------------------
	.section	.nv.callgraph,"",@"SHT_CUDA_CALLGRAPH"
	.align	4
	.sectionentsize	8
	.align		4
        /*0000*/ 	.word	0x00000000
	.align		4
        /*0004*/ 	.word	0xffffffff
	.align		4
        /*0008*/ 	.word	0x00000000
	.align		4
        /*000c*/ 	.word	0xfffffffe
	.align		4
        /*0010*/ 	.word	0x00000000
	.align		4
        /*0014*/ 	.word	0xfffffffd
	.align		4
        /*0018*/ 	.word	0x00000000
	.align		4
        /*001c*/ 	.word	0xfffffffc


//--------------------- .text._Z20multiplyMatrixVectorPiS_S_i --------------------------
	.section	.text._Z20multiplyMatrixVectorPiS_S_i,"ax",@progbits
	.align	128
        .global         _Z20multiplyMatrixVectorPiS_S_i
        .type           _Z20multiplyMatrixVectorPiS_S_i,@function
        .size           _Z20multiplyMatrixVectorPiS_S_i,(.L_x_7 - _Z20multiplyMatrixVectorPiS_S_i)
        .other          _Z20multiplyMatrixVectorPiS_S_i,@"STO_CUDA_ENTRY STV_DEFAULT"
_Z20multiplyMatrixVectorPiS_S_i:
.text._Z20multiplyMatrixVectorPiS_S_i:
[----:B------:R-:W-:Y:S01]  /*0000*/  LDC R1, c[0x0][0x37c] ;  /* 0x0000df00ff017b82 */ /* 0x000fe20000000800 */
[----:B------:R-:W0:Y:S07]  /*0010*/  S2R R11, SR_TID.X ;  /* 0x00000000000b7919 */ /* 0x000e2e0000002100 */
[----:B------:R-:W0:Y:S01]  /*0020*/  LDC R20, c[0x0][0x398] ;  /* 0x0000e600ff147b82 */ /* 0x000e220000000800 */
[----:B------:R-:W1:Y:S01]  /*0030*/  LDCU.64 UR6, c[0x0][0x358] ;  /* 0x00006b00ff0677ac */ /* 0x000e620008000a00 */
[----:B------:R-:W2:Y:S06]  /*0040*/  S2R R21, SR_CTAID.Y ;  /* 0x0000000000157919 */ /* 0x000eac0000002600 */
[----:B------:R-:W0:Y:S08]  /*0050*/  S2UR UR8, SR_CTAID.X ;  /* 0x00000000000879c3 */ /* 0x000e300000002500 */
[----:B------:R-:W3:Y:S08]  /*0060*/  LDC.64 R2, c[0x0][0x388] ;  /* 0x0000e200ff027b82 */ /* 0x000ef00000000a00 */
[----:B------:R-:W4:Y:S01]  /*0070*/  LDC.64 R4, c[0x0][0x390] ;  /* 0x0000e400ff047b82 */ /* 0x000f220000000a00 */
[----:B0-----:R-:W-:-:S02]  /*0080*/  IMAD R7, R20, UR8, R11 ;  /* 0x0000000814077c24 */ /* 0x001fc4000f8e020b */
[----:B--2---:R-:W-:-:S04]  /*0090*/  IMAD R9, R21, R20, R11 ;  /* 0x0000001415097224 */ /* 0x004fc800078e020b */
[----:B---3--:R-:W-:-:S06]  /*00a0*/  IMAD.WIDE R2, R9, 0x4, R2 ;  /* 0x0000000409027825 */ /* 0x008fcc00078e0202 */
[----:B-1----:R-:W2:Y:S01]  /*00b0*/  LDG.E R2, desc[UR6][R2.64] ;  /* 0x0000000602027981 */ /* 0x002ea2000c1e1900 */
[----:B----4-:R-:W-:-:S06]  /*00c0*/  IMAD.WIDE R4, R7, 0x4, R4 ;  /* 0x0000000407047825 */ /* 0x010fcc00078e0204 */
[----:B------:R-:W2:Y:S01]  /*00d0*/  LDG.E R5, desc[UR6][R4.64] ;  /* 0x0000000604057981 */ /* 0x000ea2000c1e1900 */
[----:B------:R-:W0:Y:S01]  /*00e0*/  S2UR UR5, SR_CgaCtaId ;  /* 0x00000000000579c3 */ /* 0x000e220000008800 */
[----:B------:R-:W-:Y:S02]  /*00f0*/  UMOV UR4, 0x400 ;  /* 0x0000040000047882 */ /* 0x000fe40000000000 */
[----:B0-----:R-:W-:-:S06]  /*0100*/  ULEA UR4, UR5, UR4, 0x18 ;  /* 0x0000000405047291 */ /* 0x001fcc000f8ec0ff */
[C---:B------:R-:W-:Y:S02]  /*0110*/  LEA R7, R11.reuse, UR4, 0x2 ;  /* 0x000000040b077c11 */ /* 0x040fe4000f8e10ff */
[----:B------:R-:W-:Y:S01]  /*0120*/  ISETP.NE.AND P0, PT, R11, RZ, PT ;  /* 0x000000ff0b00720c */ /* 0x000fe20003f05270 */
[----:B--2---:R-:W-:-:S05]  /*0130*/  IMAD R0, R2, R5, RZ ;  /* 0x0000000502007224 */ /* 0x004fca00078e02ff */
[----:B------:R0:W-:Y:S01]  /*0140*/  STS [R7], R0 ;  /* 0x0000000007007388 */ /* 0x0001e20000000800 */
[----:B------:R-:W-:Y:S06]  /*0150*/  BAR.SYNC.DEFER_BLOCKING 0x0 ;  /* 0x0000000000007b1d */ /* 0x000fec0000010000 */
[----:B------:R-:W-:Y:S05]  /*0160*/  @P0 EXIT ;  /* 0x000000000000094d */ /* 0x000fea0003800000 */
[----:B------:R-:W1:Y:S01]  /*0170*/  LDC R3, c[0x0][0x360] ;  /* 0x0000d800ff037b82 */ /* 0x000e620000000800 */
[----:B------:R-:W-:Y:S02]  /*0180*/  IMAD.MOV.U32 R2, RZ, RZ, RZ ;  /* 0x000000ffff027224 */ /* 0x000fe400078e00ff */
[----:B0-----:R-:W-:Y:S01]  /*0190*/  IMAD.MOV.U32 R0, RZ, RZ, RZ ;  /* 0x000000ffff007224 */ /* 0x001fe200078e00ff */
[C---:B-1----:R-:W-:Y:S02]  /*01a0*/  ISETP.GE.U32.AND P1, PT, R3.reuse, 0x10, PT ;  /* 0x000000100300780c */ /* 0x042fe40003f26070 */
[----:B------:R-:W-:-:S04]  /*01b0*/  LOP3.LUT R23, R3, 0xf, RZ, 0xc0, !PT ;  /* 0x0000000f03177812 */ /* 0x000fc800078ec0ff */
[----:B------:R-:W-:-:S07]  /*01c0*/  ISETP.NE.AND P0, PT, R23, RZ, PT ;  /* 0x000000ff1700720c */ /* 0x000fce0003f05270 */
[----:B------:R-:W-:Y:S06]  /*01d0*/  @!P1 BRA `(.L_x_0) ;  /* 0x0000000000549947 */ /* 0x000fec0003800000 */
[C---:B------:R-:W-:Y:S01]  /*01e0*/  LOP3.LUT R22, R3.reuse, 0xfffffff0, RZ, 0xc0, !PT ;  /* 0xfffffff003167812 */ /* 0x040fe200078ec0ff */
[----:B------:R-:W-:Y:S01]  /*01f0*/  IMAD.MOV.U32 R0, RZ, RZ, RZ ;  /* 0x000000ffff007224 */ /* 0x000fe200078e00ff */
[----:B------:R-:W-:Y:S01]  /*0200*/  LOP3.LUT R2, R3, 0x7f0, RZ, 0xc0, !PT ;  /* 0x000007f003027812 */ /* 0x000fe200078ec0ff */
[----:B------:R-:W-:Y:S02]  /*0210*/  UIADD3 UR5, UPT, UPT, UR4, 0x20, URZ ;  /* 0x0000002004057890 */ /* 0x000fe4000fffe0ff */
[----:B------:R-:W-:-:S10]  /*0220*/  IMAD.MOV R22, RZ, RZ, -R22 ;  /* 0x000000ffff167224 */ /* 0x000fd400078e0a16 */
.L_x_1:
[----:B------:R-:W0:Y:S01]  /*0230*/  LDS.128 R4, [UR5+-0x20] ;  /* 0xffffe005ff047984 */ /* 0x000e220008000c00 */
[----:B------:R-:W-:-:S03]  /*0240*/  VIADD R22, R22, 0x10 ;  /* 0x0000001016167836 */ /* 0x000fc60000000000 */
[----:B------:R-:W1:Y:S02]  /*0250*/  LDS.128 R8, [UR5+-0x10] ;  /* 0xfffff005ff087984 */ /* 0x000e640008000c00 */
[----:B------:R-:W-:Y:S02]  /*0260*/  ISETP.NE.AND P1, PT, R22, RZ, PT ;  /* 0x000000ff1600720c */ /* 0x000fe40003f25270 */
[----:B------:R-:W2:Y:S04]  /*0270*/  LDS.128 R12, [UR5] ;  /* 0x00000005ff0c7984 */ /* 0x000ea80008000c00 */
[----:B------:R-:W3:Y:S01]  /*0280*/  LDS.128 R16, [UR5+0x10] ;  /* 0x00001005ff107984 */ /* 0x000ee20008000c00 */
[----:B------:R-:W-:Y:S01]  /*0290*/  UIADD3 UR5, UPT, UPT, UR5, 0x40, URZ ;  /* 0x0000004005057890 */ /* 0x000fe2000fffe0ff */
[----:B0-----:R-:W-:-:S04]  /*02a0*/  IADD3 R4, PT, PT, R5, R4, R0 ;  /* 0x0000000405047210 */ /* 0x001fc80007ffe000 */
[----:B------:R-:W-:-:S04]  /*02b0*/  IADD3 R4, PT, PT, R7, R6, R4 ;  /* 0x0000000607047210 */ /* 0x000fc80007ffe004 */
[----:B-1----:R-:W-:-:S04]  /*02c0*/  IADD3 R4, PT, PT, R9, R8, R4 ;  /* 0x0000000809047210 */ /* 0x002fc80007ffe004 */
[----:B------:R-:W-:-:S04]  /*02d0*/  IADD3 R4, PT, PT, R11, R10, R4 ;  /* 0x0000000a0b047210 */ /* 0x000fc80007ffe004 */
[----:B--2---:R-:W-:-:S04]  /*02e0*/  IADD3 R4, PT, PT, R13, R12, R4 ;  /* 0x0000000c0d047210 */ /* 0x004fc80007ffe004 */
[----:B------:R-:W-:-:S04]  /*02f0*/  IADD3 R4, PT, PT, R15, R14, R4 ;  /* 0x0000000e0f047210 */ /* 0x000fc80007ffe004 */
[----:B---3--:R-:W-:-:S04]  /*0300*/  IADD3 R4, PT, PT, R17, R16, R4 ;  /* 0x0000001011047210 */ /* 0x008fc80007ffe004 */
[----:B------:R-:W-:Y:S01]  /*0310*/  IADD3 R0, PT, PT, R19, R18, R4 ;  /* 0x0000001213007210 */ /* 0x000fe20007ffe004 */
[----:B------:R-:W-:Y:S06]  /*0320*/  @P1 BRA `(.L_x_1) ;  /* 0xfffffffc00c01947 */ /* 0x000fec000383ffff */
.L_x_0:
[----:B------:R-:W-:Y:S05]  /*0330*/  @!P0 BRA `(.L_x_2) ;  /* 0x0000000000788947 */ /* 0x000fea0003800000 */
[----:B------:R-:W-:Y:S02]  /*0340*/  ISETP.GE.U32.AND P0, PT, R23, 0x8, PT ;  /* 0x000000081700780c */ /* 0x000fe40003f06070 */
[----:B------:R-:W-:-:S04]  /*0350*/  LOP3.LUT R13, R3, 0x7, RZ, 0xc0, !PT ;  /* 0x00000007030d7812 */ /* 0x000fc800078ec0ff */
[----:B------:R-:W-:-:S07]  /*0360*/  ISETP.NE.AND P1, PT, R13, RZ, PT ;  /* 0x000000ff0d00720c */ /* 0x000fce0003f25270 */
[----:B------:R-:W-:Y:S06]  /*0370*/  @!P0 BRA `(.L_x_3) ;  /* 0x0000000000208947 */ /* 0x000fec0003800000 */
[C---:B------:R-:W-:Y:S01]  /*0380*/  LEA R12, R2.reuse, UR4, 0x2 ;  /* 0x00000004020c7c11 */ /* 0x040fe2000f8e10ff */
[----:B------:R-:W-:-:S04]  /*0390*/  VIADD R2, R2, 0x8 ;  /* 0x0000000802027836 */ /* 0x000fc80000000000 */
[----:B------:R-:W0:Y:S04]  /*03a0*/  LDS.128 R4, [R12] ;  /* 0x000000000c047984 */ /* 0x000e280000000c00 */
[----:B------:R-:W1:Y:S01]  /*03b0*/  LDS.128 R8, [R12+0x10] ;  /* 0x000010000c087984 */ /* 0x000e620000000c00 */
[----:B0-----:R-:W-:-:S04]  /*03c0*/  IADD3 R4, PT, PT, R5, R4, R0 ;  /* 0x0000000405047210 */ /* 0x001fc80007ffe000 */
[----:B------:R-:W-:-:S04]  /*03d0*/  IADD3 R4, PT, PT, R7, R6, R4 ;  /* 0x0000000607047210 */ /* 0x000fc80007ffe004 */
[----:B-1----:R-:W-:-:S04]  /*03e0*/  IADD3 R4, PT, PT, R9, R8, R4 ;  /* 0x0000000809047210 */ /* 0x002fc80007ffe004 */
[----:B------:R-:W-:-:S07]  /*03f0*/  IADD3 R0, PT, PT, R11, R10, R4 ;  /* 0x0000000a0b007210 */ /* 0x000fce0007ffe004 */
.L_x_3:
[----:B------:R-:W-:Y:S05]  /*0400*/  @!P1 BRA `(.L_x_2) ;  /* 0x0000000000449947 */ /* 0x000fea0003800000 */
[----:B------:R-:W-:Y:S02]  /*0410*/  ISETP.GE.U32.AND P0, PT, R13, 0x4, PT ;  /* 0x000000040d00780c */ /* 0x000fe40003f06070 */
[----:B------:R-:W-:-:S04]  /*0420*/  LOP3.LUT R3, R3, 0x3, RZ, 0xc0, !PT ;  /* 0x0000000303037812 */ /* 0x000fc800078ec0ff */
[----:B------:R-:W-:-:S07]  /*0430*/  ISETP.NE.AND P1, PT, R3, RZ, PT ;  /* 0x000000ff0300720c */ /* 0x000fce0003f25270 */
[C---:B------:R-:W-:Y:S01]  /*0440*/  @P0 LEA R4, R2.reuse, UR4, 0x2 ;  /* 0x0000000402040c11 */ /* 0x040fe2000f8e10ff */
[----:B------:R-:W-:-:S05]  /*0450*/  @P0 VIADD R2, R2, 0x4 ;  /* 0x0000000402020836 */ /* 0x000fca0000000000 */
[----:B------:R-:W0:Y:S02]  /*0460*/  @P0 LDS.128 R4, [R4] ;  /* 0x0000000004040984 */ /* 0x000e240000000c00 */
[----:B0-----:R-:W-:-:S04]  /*0470*/  @P0 IADD3 R5, PT, PT, R5, R4, R0 ;  /* 0x0000000405050210 */ /* 0x001fc80007ffe000 */
[----:B------:R-:W-:Y:S01]  /*0480*/  @P0 IADD3 R0, PT, PT, R7, R6, R5 ;  /* 0x0000000607000210 */ /* 0x000fe20007ffe005 */
[----:B------:R-:W-:Y:S06]  /*0490*/  @!P1 BRA `(.L_x_2) ;  /* 0x0000000000209947 */ /* 0x000fec0003800000 */
[----:B------:R-:W-:Y:S01]  /*04a0*/  LEA R2, R2, UR4, 0x2 ;  /* 0x0000000402027c11 */ /* 0x000fe2000f8e10ff */
[----:B------:R-:W-:-:S07]  /*04b0*/  IMAD.MOV R3, RZ, RZ, -R3 ;  /* 0x000000ffff037224 */ /* 0x000fce00078e0a03 */
.L_x_4:
[----:B------:R0:W1:Y:S01]  /*04c0*/  LDS R5, [R2] ;  /* 0x0000000002057984 */ /* 0x0000620000000800 */
[----:B------:R-:W-:-:S05]  /*04d0*/  VIADD R3, R3, 0x1 ;  /* 0x0000000103037836 */ /* 0x000fca0000000000 */
[----:B------:R-:W-:Y:S01]  /*04e0*/  ISETP.NE.AND P0, PT, R3, RZ, PT ;  /* 0x000000ff0300720c */ /* 0x000fe20003f05270 */
[----:B0-----:R-:W-:Y:S02]  /*04f0*/  VIADD R2, R2, 0x4 ;  /* 0x0000000402027836 */ /* 0x001fe40000000000 */
[----:B-1----:R-:W-:-:S10]  /*0500*/  IMAD.IADD R0, R5, 0x1, R0 ;  /* 0x0000000105007824 */ /* 0x002fd400078e0200 */
[----:B------:R-:W-:Y:S05]  /*0510*/  @P0 BRA `(.L_x_4) ;  /* 0xfffffffc00e80947 */ /* 0x000fea000383ffff */
.L_x_2:
[----:B------:R-:W0:Y:S01]  /*0520*/  LDC.64 R2, c[0x0][0x380] ;  /* 0x0000e000ff027b82 */ /* 0x000e220000000a00 */
[----:B------:R-:W-:-:S04]  /*0530*/  IMAD R21, R20, UR8, R21 ;  /* 0x0000000814157c24 */ /* 0x000fc8000f8e0215 */
[----:B0-----:R-:W-:-:S05]  /*0540*/  IMAD.WIDE.U32 R2, R21, 0x4, R2 ;  /* 0x0000000415027825 */ /* 0x001fca00078e0002 */
[----:B------:R-:W-:Y:S01]  /*0550*/  STG.E desc[UR6][R2.64], R0 ;  /* 0x0000000002007986 */ /* 0x000fe2000c101906 */
[----:B------:R-:W-:Y:S05]  /*0560*/  EXIT ;  /* 0x000000000000794d */ /* 0x000fea0003800000 */
.L_x_5:
[----:B------:R-:W-:-:S00]  /*0570*/  BRA `(.L_x_5) ;  /* 0xfffffffc00fc7947 */ /* 0x000fc0000383ffff */
[----:B------:R-:W-:-:S00]  /*0580*/  NOP ;  /* 0x0000000000007918 */ /* 0x000fc00000000000 */
[----:B------:R-:W-:-:S00]  /*0590*/  NOP ;  /* 0x0000000000007918 */ /* 0x000fc00000000000 */
[----:B------:R-:W-:-:S00]  /*05a0*/  NOP ;  /* 0x0000000000007918 */ /* 0x000fc00000000000 */
[----:B------:R-:W-:-:S00]  /*05b0*/  NOP ;  /* 0x0000000000007918 */ /* 0x000fc00000000000 */
[----:B------:R-:W-:-:S00]  /*05c0*/  NOP ;  /* 0x0000000000007918 */ /* 0x000fc00000000000 */
[----:B------:R-:W-:-:S00]  /*05d0*/  NOP ;  /* 0x0000000000007918 */ /* 0x000fc00000000000 */
[----:B------:R-:W-:-:S00]  /*05e0*/  NOP ;  /* 0x0000000000007918 */ /* 0x000fc00000000000 */
[----:B------:R-:W-:-:S00]  /*05f0*/  NOP ;  /* 0x0000000000007918 */ /* 0x000fc00000000000 */
.L_x_7:


//--------------------- .text._Z18transposeCoalescedPiPKi --------------------------
	.section	.text._Z18transposeCoalescedPiPKi,"ax",@progbits
	.align	128
        .global         _Z18transposeCoalescedPiPKi
        .type           _Z18transposeCoalescedPiPKi,@function
        .size           _Z18transposeCoalescedPiPKi,(.L_x_8 - _Z18transposeCoalescedPiPKi)
        .other          _Z18transposeCoalescedPiPKi,@"STO_CUDA_ENTRY STV_DEFAULT"
_Z18transposeCoalescedPiPKi:
.text._Z18transposeCoalescedPiPKi:
[----:B------:R-:W-:Y:S01]  /*0000*/  LDC R1, c[0x0][0x37c] ;  /* 0x0000df00ff017b82 */ /* 0x000fe20000000800 */
[----:B------:R-:W0:Y:S07]  /*0010*/  S2R R6, SR_CTAID.X ;  /* 0x0000000000067919 */ /* 0x000e2e0000002500 */
[----:B------:R-:W1:Y:S01]  /*0020*/  LDC R4, c[0x0][0x370] ;  /* 0x0000dc00ff047b82 */ /* 0x000e620000000800 */
[----:B------:R-:W2:Y:S01]  /*0030*/  LDCU.64 UR6, c[0x0][0x358] ;  /* 0x00006b00ff0677ac */ /* 0x000ea20008000a00 */
[----:B------:R-:W0:Y:S01]  /*0040*/  S2R R5, SR_TID.X ;  /* 0x0000000000057919 */ /* 0x000e220000002100 */
[----:B------:R-:W3:Y:S05]  /*0050*/  S2R R0, SR_CTAID.Y ;  /* 0x0000000000007919 */ /* 0x000eea0000002600 */
[----:B------:R-:W4:Y:S01]  /*0060*/  LDC.64 R2, c[0x0][0x388] ;  /* 0x0000e200ff027b82 */ /* 0x000f220000000a00 */
[----:B------:R-:W3:Y:S01]  /*0070*/  S2R R7, SR_TID.Y ;  /* 0x0000000000077919 */ /* 0x000ee20000002200 */
[----:B-1----:R-:W-:-:S02]  /*0080*/  SHF.L.U32 R8, R4, 0x5, RZ ;  /* 0x0000000504087819 */ /* 0x002fc400000006ff */
[----:B0-----:R-:W-:Y:S02]  /*0090*/  LEA R9, R6, R5, 0x5 ;  /* 0x0000000506097211 */ /* 0x001fe400078e28ff */
[----:B---3--:R-:W-:-:S05]  /*00a0*/  LEA R10, R0, R7, 0x5 ;  /* 0x00000007000a7211 */ /* 0x008fca00078e28ff */
[----:B------:R-:W-:-:S04]  /*00b0*/  IMAD R9, R10, R8, R9 ;  /* 0x000000080a097224 */ /* 0x000fc800078e0209 */
[--C-:B----4-:R-:W-:Y:S01]  /*00c0*/  IMAD.WIDE R10, R9, 0x4, R2.reuse ;  /* 0x00000004090a7825 */ /* 0x110fe200078e0202 */
[CC--:B------:R-:W-:Y:S02]  /*00d0*/  LEA R15, R4.reuse, R9.reuse, 0x9 ;  /* 0x00000009040f7211 */ /* 0x0c0fe400078e48ff */
[C---:B------:R-:W-:Y:S02]  /*00e0*/  LEA R13, R4.reuse, R9, 0x8 ;  /* 0x00000009040d7211 */ /* 0x040fe400078e40ff */
[----:B------:R-:W-:Y:S01]  /*00f0*/  LEA R17, R4, R15, 0x8 ;  /* 0x0000000f04117211 */ /* 0x000fe200078e40ff */
[--C-:B------:R-:W-:Y:S01]  /*0100*/  IMAD.WIDE R14, R15, 0x4, R2.reuse ;  /* 0x000000040f0e7825 */ /* 0x100fe200078e0202 */
[----:B--2---:R-:W2:Y:S03]  /*0110*/  LDG.E R10, desc[UR6][R10.64] ;  /* 0x000000060a0a7981 */ /* 0x004ea6000c1e1900 */
[----:B------:R-:W-:-:S02]  /*0120*/  IMAD.WIDE R12, R13, 0x4, R2 ;  /* 0x000000040d0c7825 */ /* 0x000fc400078e0202 */
[----:B------:R-:W3:Y:S02]  /*0130*/  LDG.E R14, desc[UR6][R14.64] ;  /* 0x000000060e0e7981 */ /* 0x000ee4000c1e1900 */
[----:B------:R-:W-:Y:S02]  /*0140*/  IMAD.WIDE R2, R17, 0x4, R2 ;  /* 0x0000000411027825 */ /* 0x000fe400078e0202 */
[----:B------:R-:W4:Y:S04]  /*0150*/  LDG.E R12, desc[UR6][R12.64] ;  /* 0x000000060c0c7981 */ /* 0x000f28000c1e1900 */
[----:B------:R0:W5:Y:S01]  /*0160*/  LDG.E R18, desc[UR6][R2.64] ;  /* 0x0000000602127981 */ /* 0x000162000c1e1900 */
[----:B------:R-:W1:Y:S01]  /*0170*/  S2UR UR5, SR_CgaCtaId ;  /* 0x00000000000579c3 */ /* 0x000e620000008800 */
[----:B------:R-:W-:-:S07]  /*0180*/  UMOV UR4, 0x400 ;  /* 0x0000040000047882 */ /* 0x000fce0000000000 */
[----:B0-----:R-:W0:Y:S01]  /*0190*/  LDC.64 R2, c[0x0][0x380] ;  /* 0x0000e000ff027b82 */ /* 0x001e220000000a00 */
[----:B-1----:R-:W-:-:S06]  /*01a0*/  ULEA UR4, UR5, UR4, 0x18 ;  /* 0x0000000405047291 */ /* 0x002fcc000f8ec0ff */
[----:B------:R-:W-:-:S04]  /*01b0*/  LEA R16, R5, UR4, 0x2 ;  /* 0x0000000405107c11 */ /* 0x000fc8000f8e10ff */
[----:B------:R-:W-:Y:S01]  /*01c0*/  LEA R9, R7, R16, 0x7 ;  /* 0x0000001007097211 */ /* 0x000fe200078e38ff */
[----:B------:R-:W-:-:S05]  /*01d0*/  IMAD R16, R5, 0x7c, R16 ;  /* 0x0000007c05107824 */ /* 0x000fca00078e0210 */
[----:B------:R-:W-:Y:S02]  /*01e0*/  LEA R16, R7, R16, 0x2 ;  /* 0x0000001007107211 */ /* 0x000fe400078e10ff */
[----:B------:R-:W-:Y:S02]  /*01f0*/  LEA R5, R0, R5, 0x5 ;  /* 0x0000000500057211 */ /* 0x000fe400078e28ff */
[----:B------:R-:W-:-:S05]  /*0200*/  LEA R6, R6, R7, 0x5 ;  /* 0x0000000706067211 */ /* 0x000fca00078e28ff */
[----:B------:R-:W-:-:S05]  /*0210*/  IMAD R5, R8, R6, R5 ;  /* 0x0000000608057224 */ /* 0x000fca00078e0205 */
[CC--:B------:R-:W-:Y:S02]  /*0220*/  LEA R17, R4.reuse, R5.reuse, 0x9 ;  /* 0x0000000504117211 */ /* 0x0c0fe400078e48ff */
[C---:B------:R-:W-:Y:S02]  /*0230*/  LEA R7, R4.reuse, R5, 0x8 ;  /* 0x0000000504077211 */ /* 0x040fe400078e40ff */
[----:B------:R-:W-:Y:S01]  /*0240*/  LEA R21, R4, R17, 0x8 ;  /* 0x0000001104157211 */ /* 0x000fe200078e40ff */
[----:B0-----:R-:W-:-:S04]  /*0250*/  IMAD.WIDE R4, R5, 0x4, R2 ;  /* 0x0000000405047825 */ /* 0x001fc800078e0202 */
[--C-:B------:R-:W-:Y:S01]  /*0260*/  IMAD.WIDE R6, R7, 0x4, R2.reuse ;  /* 0x0000000407067825 */ /* 0x100fe200078e0202 */
[----:B--2---:R-:W-:Y:S04]  /*0270*/  STS [R9], R10 ;  /* 0x0000000a09007388 */ /* 0x004fe80000000800 */
[----:B---3--:R-:W-:Y:S04]  /*0280*/  STS [R9+0x800], R14 ;  /* 0x0008000e09007388 */ /* 0x008fe80000000800 */
[----:B----4-:R-:W-:Y:S04]  /*0290*/  STS [R9+0x400], R12 ;  /* 0x0004000c09007388 */ /* 0x010fe80000000800 */
[----:B-----5:R0:W-:Y:S01]  /*02a0*/  STS [R9+0xc00], R18 ;  /* 0x000c001209007388 */ /* 0x0201e20000000800 */
[----:B------:R-:W-:Y:S06]  /*02b0*/  BAR.SYNC.DEFER_BLOCKING 0x0 ;  /* 0x0000000000007b1d */ /* 0x000fec0000010000 */
[----:B------:R-:W1:Y:S04]  /*02c0*/  LDS R11, [R16] ;  /* 0x00000000100b7984 */ /* 0x000e680000000800 */
[----:B------:R-:W2:Y:S04]  /*02d0*/  LDS R13, [R16+0x20] ;  /* 0x00002000100d7984 */ /* 0x000ea80000000800 */
[----:B------:R-:W3:Y:S04]  /*02e0*/  LDS R15, [R16+0x40] ;  /* 0x00004000100f7984 */ /* 0x000ee80000000800 */
[----:B------:R-:W4:Y:S01]  /*02f0*/  LDS R19, [R16+0x60] ;  /* 0x0000600010137984 */ /* 0x000f220000000800 */
[----:B0-----:R-:W-:-:S04]  /*0300*/  IMAD.WIDE R8, R17, 0x4, R2 ;  /* 0x0000000411087825 */ /* 0x001fc800078e0202 */
[----:B------:R-:W-:Y:S01]  /*0310*/  IMAD.WIDE R2, R21, 0x4, R2 ;  /* 0x0000000415027825 */ /* 0x000fe200078e0202 */
[----:B-1----:R-:W-:Y:S04]  /*0320*/  STG.E desc[UR6][R4.64], R11 ;  /* 0x0000000b04007986 */ /* 0x002fe8000c101906 */
[----:B--2---:R-:W-:Y:S04]  /*0330*/  STG.E desc[UR6][R6.64], R13 ;  /* 0x0000000d06007986 */ /* 0x004fe8000c101906 */
[----:B---3--:R-:W-:Y:S04]  /*0340*/  STG.E desc[UR6][R8.64], R15 ;  /* 0x0000000f08007986 */ /* 0x008fe8000c101906 */
[----:B----4-:R-:W-:Y:S01]  /*0350*/  STG.E desc[UR6][R2.64], R19 ;  /* 0x0000001302007986 */ /* 0x010fe2000c101906 */
[----:B------:R-:W-:Y:S05]  /*0360*/  EXIT ;  /* 0x000000000000794d */ /* 0x000fea0003800000 */
.L_x_6:
        /* <DEDUP_REMOVED lines=9> */
.L_x_8:


//--------------------- .nv.shared._Z20multiplyMatrixVectorPiS_S_i --------------------------
	.section	.nv.shared._Z20multiplyMatrixVectorPiS_S_i,"aw",@nobits
	.sectionflags	@""
	.align	4
.nv.shared._Z20multiplyMatrixVectorPiS_S_i:
	.zero		2048


//--------------------- .nv.shared.reserved.0     --------------------------
	.section	.nv.shared.reserved.0,"aw",@nobits
	.weak		__nv_reservedSMEM_offset_0_alias
	.size		__nv_reservedSMEM_offset_0_alias, 0, 64
	.other		__nv_reservedSMEM_offset_0_alias,@"STO_CUDA_RESERVED_SHARED STV_DEFAULT"
__nv_reservedSMEM_offset_0_alias:
	.zero		0
	.zero		64


//--------------------- .nv.shared._Z18transposeCoalescedPiPKi --------------------------
	.section	.nv.shared._Z18transposeCoalescedPiPKi,"aw",@nobits
	.sectionflags	@""
	.align	4
.nv.shared._Z18transposeCoalescedPiPKi:
	.zero		5120


//--------------------- .nv.constant0._Z20multiplyMatrixVectorPiS_S_i --------------------------
	.section	.nv.constant0._Z20multiplyMatrixVectorPiS_S_i,"a",@progbits
	.sectionflags	@""
	.align	4
.nv.constant0._Z20multiplyMatrixVectorPiS_S_i:
	.zero		924


//--------------------- .nv.constant0._Z18transposeCoalescedPiPKi --------------------------
	.section	.nv.constant0._Z18transposeCoalescedPiPKi,"a",@progbits
	.sectionflags	@""
	.align	4
.nv.constant0._Z18transposeCoalescedPiPKi:
	.zero		912


//--------------------- SYMBOLS --------------------------

	.type		.nv.reservedSmem.offset0,@object
	.size		.nv.reservedSmem.offset0,0x4
	.type		.nv.reservedSmem.cap,@object
	.size		.nv.reservedSmem.cap,0x4
